//
// Generated by NVIDIA NVVM Compiler
//
// Compiler Build ID: CL-36424714
// Cuda compilation tools, release 13.0, V13.0.88
// Based on NVVM 20.0.0
//

.version 9.0
.target sm_100
.address_size 64

	// .globl	_Z6vscalePKfPfj

.visible .entry _Z6vscalePKfPfj(
	.param .u64 .ptr .align 1 _Z6vscalePKfPfj_param_0,
	.param .u64 .ptr .align 1 _Z6vscalePKfPfj_param_1,
	.param .u32 _Z6vscalePKfPfj_param_2
)
{
	.reg .pred 	%p<2>;
	.reg .b32 	%r<6>;
	.reg .b32 	%f<4>;
	.reg .b64 	%rd<8>;

	ld.param.u64 	%rd1, [_Z6vscalePKfPfj_param_0];
	ld.param.u64 	%rd2, [_Z6vscalePKfPfj_param_1];
	ld.param.u32 	%r2, [_Z6vscalePKfPfj_param_2];
	mov.u32 	%r3, %ctaid.x;
	mov.u32 	%r4, %ntid.x;
	mov.u32 	%r5, %tid.x;
	mad.lo.s32 	%r1, %r3, %r4, %r5;
	setp.ge.u32 	%p1, %r1, %r2;
	@%p1 bra 	$L__BB0_2;
	cvta.to.global.u64 	%rd3, %rd1;
	cvta.to.global.u64 	%rd4, %rd2;
	mul.wide.s32 	%rd5, %r1, 4;
	add.s64 	%rd6, %rd3, %rd5;
	ld.global.f32 	%f1, [%rd6];
	add.s64 	%rd7, %rd4, %rd5;
	ld.global.f32 	%f2, [%rd7];
	mul.f32 	%f3, %f1, %f2;
	st.global.f32 	[%rd7], %f3;
$L__BB0_2:
	ret;

}


// ===== COMPILED SASS (sm_100) =====

	.target	sm_100

	.elftype	@"ET_EXEC"


//--------------------- .note.nv.tkinfo           --------------------------
	.section	.note.nv.tkinfo,"",@"SHT_NOTE"
	.sectionflags	@"SHF_NOTE_NV_TKINFO"
	.tkinfo
        /*0018*/ 	.word	0x00000002
        /*0030*/ 	.string	""
        /*0030*/ 	.string	"ptxas"
        /*0030*/ 	.string	"Cuda compilation tools, release 13.0, V13.0.88"
        /*0030*/ 	.string	"Build cuda_13.0.r13.0/compiler.36424714_0"
        /*0030*/ 	.string	"-arch sm_100 -m 64 "



//--------------------- .note.nv.cuinfo           --------------------------
	.section	.note.nv.cuinfo,"",@"SHT_NOTE"
	.sectionflags	@"SHF_NOTE_NV_CUINFO"
        /*0018*/ 	.short	0x0002
        /*001a*/ 	.short	0x0064
        /*001c*/ 	.short	0x0082
	.zero		2


//--------------------- .nv.info                  --------------------------
	.section	.nv.info,"",@"SHT_CUDA_INFO"
	.align	4


	//----- nvinfo : EIATTR_REGCOUNT
	.align		4
        /*0000*/ 	.byte	0x04, 0x2f
        /*0002*/ 	.short	(.L_1 - .L_0)
	.align		4
.L_0:
        /*0004*/ 	.word	index@(_Z6vscalePKfPfj)
        /*0008*/ 	.word	0x0000000a


	//----- nvinfo : EIATTR_FRAME_SIZE
	.align		4
.L_1:
        /*000c*/ 	.byte	0x04, 0x11
        /*000e*/ 	.short	(.L_3 - .L_2)
	.align		4
.L_2:
        /*0010*/ 	.word	index@(_Z6vscalePKfPfj)
        /*0014*/ 	.word	0x00000000


	//----- nvinfo : EIATTR_MIN_STACK_SIZE
	.align		4
.L_3:
        /*0018*/ 	.byte	0x04, 0x12
        /*001a*/ 	.short	(.L_5 - .L_4)
	.align		4
.L_4:
        /*001c*/ 	.word	index@(_Z6vscalePKfPfj)
        /*0020*/ 	.word	0x00000000
.L_5:


//--------------------- .nv.compat                --------------------------
	.section	.nv.compat,"",@"SHT_CUDA_COMPAT_INFO"
	.align	4
        /*0000*/ 	.byte	0x02, 0x09, 0x00, 0x00, 0x02, 0x02, 0x01, 0x00, 0x02, 0x05, 0x05, 0x00, 0x03, 0x07, 0x01, 0x01
        /*0010*/ 	.byte	0x02, 0x03, 0x00, 0x00, 0x02, 0x06, 0x01, 0x00, 0x04, 0x0b, 0x08, 0x00, 0x09, 0x00, 0x00, 0x00
        /*0020*/ 	.byte	0x00, 0x00, 0x00, 0x00


//--------------------- .nv.info._Z6vscalePKfPfj  --------------------------
	.section	.nv.info._Z6vscalePKfPfj,"",@"SHT_CUDA_INFO"
	.sectionflags	@""
	.align	4


	//----- nvinfo : EIATTR_CUDA_API_VERSION
	.align		4
        /*0000*/ 	.byte	0x04, 0x37
        /*0002*/ 	.short	(.L_7 - .L_6)
.L_6:
        /*0004*/ 	.word	0x00000082


	//----- nvinfo : EIATTR_KPARAM_INFO
	.align		4
.L_7:
        /*0008*/ 	.byte	0x04, 0x17
        /*000a*/ 	.short	(.L_9 - .L_8)
.L_8:
        /*000c*/ 	.word	0x00000000
        /*0010*/ 	.short	0x0002
        /*0012*/ 	.short	0x0010
        /*0014*/ 	.byte	0x00, 0xf0, 0x11, 0x00


	//----- nvinfo : EIATTR_KPARAM_INFO
	.align		4
.L_9:
        /*0018*/ 	.byte	0x04, 0x17
        /*001a*/ 	.short	(.L_11 - .L_10)
.L_10:
        /*001c*/ 	.word	0x00000000
        /*0020*/ 	.short	0x0001
        /*0022*/ 	.short	0x0008
        /*0024*/ 	.byte	0x00, 0xf5, 0x21, 0x00


	//----- nvinfo : EIATTR_KPARAM_INFO
	.align		4
.L_11:
        /*0028*/ 	.byte	0x04, 0x17
        /*002a*/ 	.short	(.L_13 - .L_12)
.L_12:
        /*002c*/ 	.word	0x00000000
        /*0030*/ 	.short	0x0000
        /*0032*/ 	.short	0x0000
        /*0034*/ 	.byte	0x00, 0xf5, 0x21, 0x00


	//----- nvinfo : EIATTR_SPARSE_MMA_MASK
	.align		4
.L_13:
        /*0038*/ 	.byte	0x03, 0x50
        /*003a*/ 	.short	0x0000


	//----- nvinfo : EIATTR_MAXREG_COUNT
	.align		4
        /*003c*/ 	.byte	0x03, 0x1b
        /*003e*/ 	.short	0x00ff


	//----- nvinfo : EIATTR_MERCURY_ISA_VERSION
	.align		4
        /*0040*/ 	.byte	0x03, 0x5f
        /*0042*/ 	.short	0x0101


	//----- nvinfo : EIATTR_VRC_CTA_INIT_COUNT
	.align		4
        /*0044*/ 	.byte	0x02, 0x4a
	.zero		1
	.zero		1


	//----- nvinfo : EIATTR_EXIT_INSTR_OFFSETS
	.align		4
        /*0048*/ 	.byte	0x04, 0x1c
        /*004a*/ 	.short	(.L_15 - .L_14)


	//   ....[0]....
.L_14:
        /*004c*/ 	.word	0x00000070


	//   ....[1]....
        /*0050*/ 	.word	0x00000110


	//----- nvinfo : EIATTR_CBANK_PARAM_SIZE
	.align		4
.L_15:
        /*0054*/ 	.byte	0x03, 0x19
        /*0056*/ 	.short	0x0014


	//----- nvinfo : EIATTR_PARAM_CBANK
	.align		4
        /*0058*/ 	.byte	0x04, 0x0a
        /*005a*/ 	.short	(.L_17 - .L_16)
	.align		4
.L_16:
        /*005c*/ 	.word	index@(.nv.constant0._Z6vscalePKfPfj)
        /*0060*/ 	.short	0x0380
        /*0062*/ 	.short	0x0014


	//----- nvinfo : EIATTR_SW_WAR
	.align		4
.L_17:
        /*0064*/ 	.byte	0x04, 0x36
        /*0066*/ 	.short	(.L_19 - .L_18)
.L_18:
        /*0068*/ 	.word	0x00000008
.L_19:


//--------------------- .nv.callgraph             --------------------------
	.section	.nv.callgraph,"",@"SHT_CUDA_CALLGRAPH"
	.align	4
	.sectionentsize	8
	.align		4
        /*0000*/ 	.word	0x00000000
	.align		4
        /*0004*/ 	.word	0xffffffff
	.align		4
        /*0008*/ 	.word	0x00000000
	.align		4
        /*000c*/ 	.word	0xfffffffe
	.align		4
        /*0010*/ 	.word	0x00000000
	.align		4
        /*0014*/ 	.word	0xfffffffd
	.align		4
        /*0018*/ 	.word	0x00000000
	.align		4
        /*001c*/ 	.word	0xfffffffc


//--------------------- .text._Z6vscalePKfPfj     --------------------------
	.section	.text._Z6vscalePKfPfj,"ax",@progbits
	.align	128
        .global         _Z6vscalePKfPfj
        .type           _Z6vscalePKfPfj,@function
        .size           _Z6vscalePKfPfj,(.L_x_1 - _Z6vscalePKfPfj)
        .other          _Z6vscalePKfPfj,@"STO_CUDA_ENTRY STV_DEFAULT"
_Z6vscalePKfPfj:
.text._Z6vscalePKfPfj:
[----:B------:R-:W-:Y:S01]  /*0000*/  LDC R1, c[0x0][0x37c] ;  /* 0x0000df00ff017b82 */ /* 0x000fe20000000800 */
[----:B------:R-:W0:Y:S07]  /*0010*/  S2R R0, SR_TID.X ;  /* 0x0000000000007919 */ /* 0x000e2e0000002100 */
[----:B------:R-:W0:Y:S01]  /*0020*/  S2UR UR4, SR_CTAID.X ;  /* 0x00000000000479c3 */ /* 0x000e220000002500 */
[----:B------:R-:W1:Y:S07]  /*0030*/  LDCU UR5, c[0x0][0x390] ;  /* 0x00007200ff0577ac */ /* 0x000e6e0008000800 */
[----:B------:R-:W0:Y:S02]  /*0040*/  LDC R7, c[0x0][0x360] ;  /* 0x0000d800ff077b82 */ /* 0x000e240000000800 */
[----:B0-----:R-:W-:-:S05]  /*0050*/  IMAD R7, R7, UR4, R0 ;  /* 0x0000000407077c24 */ /* 0x001fca000f8e0200 */
[----:B-1----:R-:W-:-:S13]  /*0060*/  ISETP.GE.U32.AND P0, PT, R7, UR5, PT ;  /* 0x0000000507007c0c */ /* 0x002fda000bf06070 */
[----:B------:R-:W-:Y:S05]  /*0070*/  @P0 EXIT ;  /* 0x000000000000094d */ /* 0x000fea0003800000 */
[----:B------:R-:W0:Y:S01]  /*0080*/  LDC.64 R2, c[0x0][0x380] ;  /* 0x0000e000ff027b82 */ /* 0x000e220000000a00 */
[----:B------:R-:W1:Y:S07]  /*0090*/  LDCU.64 UR4, c[0x0][0x358] ;  /* 0x00006b00ff0477ac */ /* 0x000e6e0008000a00 */
[----:B------:R-:W2:Y:S01]  /*00a0*/  LDC.64 R4, c[0x0][0x388] ;  /* 0x0000e200ff047b82 */ /* 0x000ea20000000a00 */
[----:B0-----:R-:W-:-:S06]  /*00b0*/  IMAD.WIDE R2, R7, 0x4, R2 ;  /* 0x0000000407027825 */ /* 0x001fcc00078e0202 */
[----:B-1----:R-:W3:Y:S01]  /*00c0*/  LDG.E R2, desc[UR4][R2.64] ;  /* 0x0000000402027981 */ /* 0x002ee2000c1e1900 */
[----:B--2---:R-:W-:-:S05]  /*00d0*/  IMAD.WIDE R4, R7, 0x4, R4 ;  /* 0x0000000407047825 */ /* 0x004fca00078e0204 */
[----:B------:R-:W3:Y:S02]  /*00e0*/  LDG.E R7, desc[UR4][R4.64] ;  /* 0x0000000404077981 */ /* 0x000ee4000c1e1900 */
[----:B---3--:R-:W-:-:S05]  /*00f0*/  FMUL R7, R2, R7 ;  /* 0x0000000702077220 */ /* 0x008fca0000400000 */
[----:B------:R-:W-:Y:S01]  /*0100*/  STG.E desc[UR4][R4.64], R7 ;  /* 0x0000000704007986 */ /* 0x000fe2000c101904 */
[----:B------:R-:W-:Y:S05]  /*0110*/  EXIT ;  /* 0x000000000000794d */ /* 0x000fea0003800000 */
.L_x_0:
[----:B------:R-:W-:-:S00]  /*0120*/  BRA `(.L_x_0) ;  /* 0xfffffffc00fc7947 */ /* 0x000fc0000383ffff */
[----:B------:R-:W-:-:S00]  /*0130*/  NOP ;  /* 0x0000000000007918 */ /* 0x000fc00000000000 */
        /* <DEDUP_REMOVED lines=12> */
.L_x_1:


//--------------------- .nv.shared.reserved.0     --------------------------
	.section	.nv.shared.reserved.0,"aw",@nobits
	.weak		__nv_reservedSMEM_offset_0_alias
	.size		__nv_reservedSMEM_offset_0_alias, 0, 64
	.other		__nv_reservedSMEM_offset_0_alias,@"STO_CUDA_RESERVED_SHARED STV_DEFAULT"
__nv_reservedSMEM_offset_0_alias:
	.zero		0
	.zero		64


//--------------------- .nv.constant0._Z6vscalePKfPfj --------------------------
	.section	.nv.constant0._Z6vscalePKfPfj,"a",@progbits
	.sectionflags	@""
	.align	4
.nv.constant0._Z6vscalePKfPfj:
	.zero		916


//--------------------- SYMBOLS --------------------------

	.type		.nv.reservedSmem.offset0,@object
	.size		.nv.reservedSmem.offset0,0x4
